//
// Generated by NVIDIA NVVM Compiler
//
// Compiler Build ID: CL-36424714
// Cuda compilation tools, release 13.0, V13.0.88
// Based on NVVM 20.0.0
//

.version 9.0
.target sm_100
.address_size 64

	// .globl	default_function_kernel

.visible .entry default_function_kernel(
	.param .u64 .ptr .align 1 default_function_kernel_param_0,
	.param .u64 .ptr .align 1 default_function_kernel_param_1
)
{
	.reg .pred 	%p<4>;
	.reg .b32 	%r<13>;
	.reg .b32 	%f<56>;
	.reg .b64 	%rd<13>;

	ld.param.u64 	%rd7, [default_function_kernel_param_0];
	ld.param.u64 	%rd6, [default_function_kernel_param_1];
	cvta.to.global.u64 	%rd8, %rd7;
	add.s64 	%rd1, %rd8, 48;
	mov.b32 	%r10, 0;
	mov.f32 	%f55, 0f7F7FFFFD;
$L__BB0_1:
	mul.wide.u32 	%rd9, %r10, 9120;
	add.s64 	%rd2, %rd1, %rd9;
	mov.b32 	%r11, 0;
$L__BB0_2:
	mul.wide.u32 	%rd10, %r11, 912;
	add.s64 	%rd12, %rd2, %rd10;
	mov.b32 	%r12, 0;
$L__BB0_3:
	ld.global.nc.f32 	%f7, [%rd12+-48];
	min.f32 	%f8, %f55, %f7;
	ld.global.nc.f32 	%f9, [%rd12+-44];
	min.f32 	%f10, %f8, %f9;
	ld.global.nc.f32 	%f11, [%rd12+-40];
	min.f32 	%f12, %f10, %f11;
	ld.global.nc.f32 	%f13, [%rd12+-36];
	min.f32 	%f14, %f12, %f13;
	ld.global.nc.f32 	%f15, [%rd12+-32];
	min.f32 	%f16, %f14, %f15;
	ld.global.nc.f32 	%f17, [%rd12+-28];
	min.f32 	%f18, %f16, %f17;
	ld.global.nc.f32 	%f19, [%rd12+-24];
	min.f32 	%f20, %f18, %f19;
	ld.global.nc.f32 	%f21, [%rd12+-20];
	min.f32 	%f22, %f20, %f21;
	ld.global.nc.f32 	%f23, [%rd12+-16];
	min.f32 	%f24, %f22, %f23;
	ld.global.nc.f32 	%f25, [%rd12+-12];
	min.f32 	%f26, %f24, %f25;
	ld.global.nc.f32 	%f27, [%rd12+-8];
	min.f32 	%f28, %f26, %f27;
	ld.global.nc.f32 	%f29, [%rd12+-4];
	min.f32 	%f55, %f28, %f29;
	setp.eq.s32 	%p1, %r12, 18;
	@%p1 bra 	$L__BB0_5;
	ld.global.nc.f32 	%f30, [%rd12];
	min.f32 	%f31, %f55, %f30;
	ld.global.nc.f32 	%f32, [%rd12+4];
	min.f32 	%f33, %f31, %f32;
	ld.global.nc.f32 	%f34, [%rd12+8];
	min.f32 	%f35, %f33, %f34;
	ld.global.nc.f32 	%f36, [%rd12+12];
	min.f32 	%f37, %f35, %f36;
	ld.global.nc.f32 	%f38, [%rd12+16];
	min.f32 	%f39, %f37, %f38;
	ld.global.nc.f32 	%f40, [%rd12+20];
	min.f32 	%f41, %f39, %f40;
	ld.global.nc.f32 	%f42, [%rd12+24];
	min.f32 	%f43, %f41, %f42;
	ld.global.nc.f32 	%f44, [%rd12+28];
	min.f32 	%f45, %f43, %f44;
	ld.global.nc.f32 	%f46, [%rd12+32];
	min.f32 	%f47, %f45, %f46;
	ld.global.nc.f32 	%f48, [%rd12+36];
	min.f32 	%f49, %f47, %f48;
	ld.global.nc.f32 	%f50, [%rd12+40];
	min.f32 	%f51, %f49, %f50;
	ld.global.nc.f32 	%f52, [%rd12+44];
	min.f32 	%f55, %f51, %f52;
	add.s32 	%r12, %r12, 2;
	add.s64 	%rd12, %rd12, 96;
	bra.uni 	$L__BB0_3;
$L__BB0_5:
	add.s32 	%r11, %r11, 1;
	setp.ne.s32 	%p2, %r11, 10;
	@%p2 bra 	$L__BB0_2;
	add.s32 	%r10, %r10, 1;
	setp.ne.s32 	%p3, %r10, 11;
	@%p3 bra 	$L__BB0_1;
	cvta.to.global.u64 	%rd11, %rd6;
	st.global.f32 	[%rd11], %f55;
	ret;

}


// ===== COMPILED SASS (sm_100) =====

	.target	sm_100

	.elftype	@"ET_EXEC"


//--------------------- .note.nv.tkinfo           --------------------------
	.section	.note.nv.tkinfo,"",@"SHT_NOTE"
	.sectionflags	@"SHF_NOTE_NV_TKINFO"
	.tkinfo
        /*0018*/ 	.word	0x00000002
        /*0030*/ 	.string	""
        /*0030*/ 	.string	"ptxas"
        /*0030*/ 	.string	"Cuda compilation tools, release 13.0, V13.0.88"
        /*0030*/ 	.string	"Build cuda_13.0.r13.0/compiler.36424714_0"
        /*0030*/ 	.string	"-arch sm_100 -m 64 "



//--------------------- .note.nv.cuinfo           --------------------------
	.section	.note.nv.cuinfo,"",@"SHT_NOTE"
	.sectionflags	@"SHF_NOTE_NV_CUINFO"
        /*0018*/ 	.short	0x0002
        /*001a*/ 	.short	0x0064
        /*001c*/ 	.short	0x0082
	.zero		2


//--------------------- .nv.info                  --------------------------
	.section	.nv.info,"",@"SHT_CUDA_INFO"
	.align	4


	//----- nvinfo : EIATTR_REGCOUNT
	.align		4
        /*0000*/ 	.byte	0x04, 0x2f
        /*0002*/ 	.short	(.L_1 - .L_0)
	.align		4
.L_0:
        /*0004*/ 	.word	index@(default_function_kernel)
        /*0008*/ 	.word	0x0000001d


	//----- nvinfo : EIATTR_FRAME_SIZE
	.align		4
.L_1:
        /*000c*/ 	.byte	0x04, 0x11
        /*000e*/ 	.short	(.L_3 - .L_2)
	.align		4
.L_2:
        /*0010*/ 	.word	index@(default_function_kernel)
        /*0014*/ 	.word	0x00000000


	//----- nvinfo : EIATTR_MIN_STACK_SIZE
	.align		4
.L_3:
        /*0018*/ 	.byte	0x04, 0x12
        /*001a*/ 	.short	(.L_5 - .L_4)
	.align		4
.L_4:
        /*001c*/ 	.word	index@(default_function_kernel)
        /*0020*/ 	.word	0x00000000
.L_5:


//--------------------- .nv.compat                --------------------------
	.section	.nv.compat,"",@"SHT_CUDA_COMPAT_INFO"
	.align	4
        /*0000*/ 	.byte	0x02, 0x09, 0x00, 0x00, 0x02, 0x02, 0x01, 0x00, 0x02, 0x05, 0x05, 0x00, 0x03, 0x07, 0x01, 0x01
        /*0010*/ 	.byte	0x02, 0x03, 0x00, 0x00, 0x02, 0x06, 0x01, 0x00, 0x04, 0x0b, 0x08, 0x00, 0x09, 0x00, 0x00, 0x00
        /*0020*/ 	.byte	0x00, 0x00, 0x00, 0x00


//--------------------- .nv.info.default_function_kernel --------------------------
	.section	.nv.info.default_function_kernel,"",@"SHT_CUDA_INFO"
	.sectionflags	@""
	.align	4


	//----- nvinfo : EIATTR_CUDA_API_VERSION
	.align		4
        /*0000*/ 	.byte	0x04, 0x37
        /*0002*/ 	.short	(.L_7 - .L_6)
.L_6:
        /*0004*/ 	.word	0x00000082


	//----- nvinfo : EIATTR_KPARAM_INFO
	.align		4
.L_7:
        /*0008*/ 	.byte	0x04, 0x17
        /*000a*/ 	.short	(.L_9 - .L_8)
.L_8:
        /*000c*/ 	.word	0x00000000
        /*0010*/ 	.short	0x0001
        /*0012*/ 	.short	0x0008
        /*0014*/ 	.byte	0x00, 0xf5, 0x21, 0x00


	//----- nvinfo : EIATTR_KPARAM_INFO
	.align		4
.L_9:
        /*0018*/ 	.byte	0x04, 0x17
        /*001a*/ 	.short	(.L_11 - .L_10)
.L_10:
        /*001c*/ 	.word	0x00000000
        /*0020*/ 	.short	0x0000
        /*0022*/ 	.short	0x0000
        /*0024*/ 	.byte	0x00, 0xf5, 0x21, 0x00


	//----- nvinfo : EIATTR_SPARSE_MMA_MASK
	.align		4
.L_11:
        /*0028*/ 	.byte	0x03, 0x50
        /*002a*/ 	.short	0x0000


	//----- nvinfo : EIATTR_MAXREG_COUNT
	.align		4
        /*002c*/ 	.byte	0x03, 0x1b
        /*002e*/ 	.short	0x00ff


	//----- nvinfo : EIATTR_MERCURY_ISA_VERSION
	.align		4
        /*0030*/ 	.byte	0x03, 0x5f
        /*0032*/ 	.short	0x0101


	//----- nvinfo : EIATTR_VRC_CTA_INIT_COUNT
	.align		4
        /*0034*/ 	.byte	0x02, 0x4a
	.zero		1
	.zero		1


	//----- nvinfo : EIATTR_EXIT_INSTR_OFFSETS
	.align		4
        /*0038*/ 	.byte	0x04, 0x1c
        /*003a*/ 	.short	(.L_13 - .L_12)


	//   ....[0]....
.L_12:
        /*003c*/ 	.word	0x000009c0


	//----- nvinfo : EIATTR_CBANK_PARAM_SIZE
	.align		4
.L_13:
        /*0040*/ 	.byte	0x03, 0x19
        /*0042*/ 	.short	0x0010


	//----- nvinfo : EIATTR_PARAM_CBANK
	.align		4
        /*0044*/ 	.byte	0x04, 0x0a
        /*0046*/ 	.short	(.L_15 - .L_14)
	.align		4
.L_14:
        /*0048*/ 	.word	index@(.nv.constant0.default_function_kernel)
        /*004c*/ 	.short	0x0380
        /*004e*/ 	.short	0x0010


	//----- nvinfo : EIATTR_SW_WAR
	.align		4
.L_15:
        /*0050*/ 	.byte	0x04, 0x36
        /*0052*/ 	.short	(.L_17 - .L_16)
.L_16:
        /*0054*/ 	.word	0x00000008
.L_17:


//--------------------- .nv.callgraph             --------------------------
	.section	.nv.callgraph,"",@"SHT_CUDA_CALLGRAPH"
	.align	4
	.sectionentsize	8
	.align		4
        /*0000*/ 	.word	0x00000000
	.align		4
        /*0004*/ 	.word	0xffffffff
	.align		4
        /*0008*/ 	.word	0x00000000
	.align		4
        /*000c*/ 	.word	0xfffffffe
	.align		4
        /*0010*/ 	.word	0x00000000
	.align		4
        /*0014*/ 	.word	0xfffffffd
	.align		4
        /*0018*/ 	.word	0x00000000
	.align		4
        /*001c*/ 	.word	0xfffffffc


//--------------------- .text.default_function_kernel --------------------------
	.section	.text.default_function_kernel,"ax",@progbits
	.align	128
        .global         default_function_kernel
        .type           default_function_kernel,@function
        .size           default_function_kernel,(.L_x_4 - default_function_kernel)
        .other          default_function_kernel,@"STO_CUDA_ENTRY STV_DEFAULT"
default_function_kernel:
.text.default_function_kernel:
[----:B------:R-:W-:Y:S01]  /*0000*/  LDC R1, c[0x0][0x37c] ;  /* 0x0000df00ff017b82 */ /* 0x000fe20000000800 */
[----:B------:R-:W0:Y:S01]  /*0010*/  LDCU.64 UR6, c[0x0][0x380] ;  /* 0x00007000ff0677ac */ /* 0x000e220008000a00 */
[----:B------:R-:W-:Y:S02]  /*0020*/  IMAD.MOV.U32 R0, RZ, RZ, RZ ;  /* 0x000000ffff007224 */ /* 0x000fe400078e00ff */
[----:B------:R-:W-:Y:S01]  /*0030*/  IMAD.MOV.U32 R6, RZ, RZ, 0x7f7ffffd ;  /* 0x7f7ffffdff067424 */ /* 0x000fe200078e00ff */
[----:B------:R-:W1:Y:S01]  /*0040*/  LDCU.64 UR8, c[0x0][0x358] ;  /* 0x00006b00ff0877ac */ /* 0x000e620008000a00 */
[----:B0-----:R-:W-:-:S04]  /*0050*/  UIADD3 UR5, UP0, UPT, UR6, 0x30, URZ ;  /* 0x0000003006057890 */ /* 0x001fc8000ff1e0ff */
[----:B-1----:R-:W-:-:S12]  /*0060*/  UIADD3.X UR6, UPT, UPT, URZ, UR7, URZ, UP0, !UPT ;  /* 0x00000007ff067290 */ /* 0x002fd800087fe4ff */
.L_x_2:
[----:B------:R-:W-:Y:S02]  /*0070*/  IMAD.U32 R2, RZ, RZ, UR5 ;  /* 0x00000005ff027e24 */ /* 0x000fe4000f8e00ff */
[----:B------:R-:W-:Y:S02]  /*0080*/  IMAD.U32 R3, RZ, RZ, UR6 ;  /* 0x00000006ff037e24 */ /* 0x000fe4000f8e00ff */
[----:B------:R-:W-:Y:S02]  /*0090*/  IMAD.MOV.U32 R7, RZ, RZ, RZ ;  /* 0x000000ffff077224 */ /* 0x000fe400078e00ff */
[----:B------:R-:W-:-:S04]  /*00a0*/  IMAD.WIDE.U32 R2, R0, 0x23a0, R2 ;  /* 0x000023a000027825 */ /* 0x000fc800078e0002 */
[----:B------:R-:W-:-:S05]  /*00b0*/  VIADD R0, R0, 0x1 ;  /* 0x0000000100007836 */ /* 0x000fca0000000000 */
[----:B------:R-:W-:-:S13]  /*00c0*/  ISETP.NE.AND P1, PT, R0, 0xb, PT ;  /* 0x0000000b0000780c */ /* 0x000fda0003f25270 */
.L_x_1:
[----:B------:R-:W-:-:S05]  /*00d0*/  IMAD.WIDE.U32 R4, R7, 0x390, R2 ;  /* 0x0000039007047825 */ /* 0x000fca00078e0002 */
[----:B------:R-:W2:Y:S04]  /*00e0*/  LDG.E.CONSTANT R9, desc[UR8][R4.64+-0x30] ;  /* 0xffffd00804097981 */ /* 0x000ea8000c1e9900 */
[----:B------:R-:W2:Y:S04]  /*00f0*/  LDG.E.CONSTANT R8, desc[UR8][R4.64+-0x2c] ;  /* 0xffffd40804087981 */ /* 0x000ea8000c1e9900 */
[----:B------:R-:W3:Y:S04]  /*0100*/  LDG.E.CONSTANT R11, desc[UR8][R4.64+-0x28] ;  /* 0xffffd808040b7981 */ /* 0x000ee8000c1e9900 */
[----:B------:R-:W3:Y:S04]  /*0110*/  LDG.E.CONSTANT R10, desc[UR8][R4.64+-0x24] ;  /* 0xffffdc08040a7981 */ /* 0x000ee8000c1e9900 */
[----:B------:R-:W4:Y:S04]  /*0120*/  LDG.E.CONSTANT R13, desc[UR8][R4.64+-0x20] ;  /* 0xffffe008040d7981 */ /* 0x000f28000c1e9900 */
[----:B------:R-:W4:Y:S04]  /*0130*/  LDG.E.CONSTANT R12, desc[UR8][R4.64+-0x1c] ;  /* 0xffffe408040c7981 */ /* 0x000f28000c1e9900 */
[----:B------:R-:W5:Y:S04]  /*0140*/  LDG.E.CONSTANT R15, desc[UR8][R4.64+-0x18] ;  /* 0xffffe808040f7981 */ /* 0x000f68000c1e9900 */
[----:B------:R-:W5:Y:S04]  /*0150*/  LDG.E.CONSTANT R14, desc[UR8][R4.64+-0x14] ;  /* 0xffffec08040e7981 */ /* 0x000f68000c1e9900 */
[----:B------:R-:W5:Y:S04]  /*0160*/  LDG.E.CONSTANT R17, desc[UR8][R4.64+-0x10] ;  /* 0xfffff00804117981 */ /* 0x000f68000c1e9900 */
[----:B------:R-:W5:Y:S04]  /*0170*/  LDG.E.CONSTANT R16, desc[UR8][R4.64+-0xc] ;  /* 0xfffff40804107981 */ /* 0x000f68000c1e9900 */
[----:B------:R-:W5:Y:S04]  /*0180*/  LDG.E.CONSTANT R19, desc[UR8][R4.64+-0x8] ;  /* 0xfffff80804137981 */ /* 0x000f68000c1e9900 */
[----:B------:R-:W5:Y:S01]  /*0190*/  LDG.E.CONSTANT R18, desc[UR8][R4.64+-0x4] ;  /* 0xfffffc0804127981 */ /* 0x000f62000c1e9900 */
[----:B------:R-:W-:Y:S01]  /*01a0*/  VIADD R7, R7, 0x1 ;  /* 0x0000000107077836 */ /* 0x000fe20000000000 */
[----:B------:R-:W-:-:S04]  /*01b0*/  UMOV UR4, URZ ;  /* 0x000000ff00047c82 */ /* 0x000fc80008000000 */
[----:B------:R-:W-:Y:S02]  /*01c0*/  ISETP.NE.AND P2, PT, R7, 0xa, PT ;  /* 0x0000000a0700780c */ /* 0x000fe40003f45270 */
[----:B--2---:R-:W-:Y:S01]  /*01d0*/  FMNMX3 R8, R6, R9, R8, PT ;  /* 0x0000000906087276 */ /* 0x004fe20003800008 */
[----:B------:R-:W-:-:S03]  /*01e0*/  IMAD.MOV.U32 R9, RZ, RZ, R4 ;  /* 0x000000ffff097224 */ /* 0x000fc600078e0004 */
[----:B---3--:R-:W-:-:S04]  /*01f0*/  FMNMX3 R8, R8, R11, R10, PT ;  /* 0x0000000b08087276 */ /* 0x008fc8000380000a */
[----:B----4-:R-:W-:Y:S01]  /*0200*/  FMNMX3 R8, R8, R13, R12, PT ;  /* 0x0000000d08087276 */ /* 0x010fe2000380000c */
[----:B------:R-:W-:-:S03]  /*0210*/  IMAD.MOV.U32 R12, RZ, RZ, R5 ;  /* 0x000000ffff0c7224 */ /* 0x000fc600078e0005 */
[----:B-----5:R-:W-:-:S04]  /*0220*/  FMNMX3 R8, R8, R15, R14, PT ;  /* 0x0000000f08087276 */ /* 0x020fc8000380000e */
[----:B------:R-:W-:-:S04]  /*0230*/  FMNMX3 R8, R8, R17, R16, PT ;  /* 0x0000001108087276 */ /* 0x000fc80003800010 */
[----:B------:R-:W-:-:S07]  /*0240*/  FMNMX3 R6, R8, R19, R18, PT ;  /* 0x0000001308067276 */ /* 0x000fce0003800012 */
.L_x_0:
[----:B------:R-:W-:Y:S02]  /*0250*/  IMAD.MOV.U32 R4, RZ, RZ, R9 ;  /* 0x000000ffff047224 */ /* 0x000fe400078e0009 */
[----:B------:R-:W-:-:S05]  /*0260*/  IMAD.MOV.U32 R5, RZ, RZ, R12 ;  /* 0x000000ffff057224 */ /* 0x000fca00078e000c */
        /* <DEDUP_REMOVED lines=18> */
[----:B------:R-:W5:Y:S01]  /*0390*/  LDG.E.CONSTANT R11, desc[UR8][R4.64+0x4c] ;  /* 0x00004c08040b7981 */ /* 0x000f62000c1e9900 */
[----:B--2---:R-:W-:-:S03]  /*03a0*/  FMNMX3 R9, R6, R9, R8, PT ;  /* 0x0000000906097276 */ /* 0x004fc60003800008 */
[----:B------:R-:W2:Y:S04]  /*03b0*/  LDG.E.CONSTANT R8, desc[UR8][R4.64+0x48] ;  /* 0x0000480804087981 */ /* 0x000ea8000c1e9900 */
[----:B------:R-:W2:Y:S01]  /*03c0*/  LDG.E.CONSTANT R6, desc[UR8][R4.64+0x50] ;  /* 0x0000500804067981 */ /* 0x000ea2000c1e9900 */
[----:B---3--:R-:W-:-:S03]  /*03d0*/  FMNMX3 R24, R9, R24, R26, PT ;  /* 0x0000001809187276 */ /* 0x008fc6000380001a */
[----:B------:R-:W3:Y:S01]  /*03e0*/  LDG.E.CONSTANT R9, desc[UR8][R4.64+0x54] ;  /* 0x0000540804097981 */ /* 0x000ee2000c1e9900 */
[----:B----4-:R-:W-:-:S03]  /*03f0*/  FMNMX3 R24, R24, R16, R17, PT ;  /* 0x0000001018187276 */ /* 0x010fc60003800011 */
[----:B------:R-:W4:Y:S04]  /*0400*/  LDG.E.CONSTANT R16, desc[UR8][R4.64+0x58] ;  /* 0x0000580804107981 */ /* 0x000f28000c1e9900 */
[----:B------:R-:W4:Y:S01]  /*0410*/  LDG.E.CONSTANT R17, desc[UR8][R4.64+0x5c] ;  /* 0x00005c0804117981 */ /* 0x000f22000c1e9900 */
[----:B-----5:R-:W-:-:S03]  /*0420*/  FMNMX3 R24, R24, R14, R15, PT ;  /* 0x0000000e18187276 */ /* 0x020fc6000380000f */
[----:B------:R-:W5:Y:S04]  /*0430*/  LDG.E.CONSTANT R14, desc[UR8][R4.64+0x60] ;  /* 0x00006008040e7981 */ /* 0x000f68000c1e9900 */
[----:B------:R-:W5:Y:S01]  /*0440*/  LDG.E.CONSTANT R15, desc[UR8][R4.64+0x64] ;  /* 0x00006408040f7981 */ /* 0x000f62000c1e9900 */
[----:B------:R-:W-:-:S03]  /*0450*/  FMNMX3 R24, R24, R12, R13, PT ;  /* 0x0000000c18187276 */ /* 0x000fc6000380000d */
        /* <DEDUP_REMOVED lines=14> */
[----:B--2---:R-:W-:-:S03]  /*0540*/  FMNMX3 R24, R24, R8, R11, PT ;  /* 0x0000000818187276 */ /* 0x004fc6000380000b */
[----:B------:R-:W2:Y:S04]  /*0550*/  LDG.E.CONSTANT R11, desc[UR8][R4.64+0x90] ;  /* 0x00009008040b7981 */ /* 0x000ea8000c1e9900 */
[----:B------:R-:W2:Y:S01]  /*0560*/  LDG.E.CONSTANT R8, desc[UR8][R4.64+0x94] ;  /* 0x0000940804087981 */ /* 0x000ea2000c1e9900 */
[----:B---3--:R-:W-:-:S03]  /*0570*/  FMNMX3 R24, R24, R6, R9, PT ;  /* 0x0000000618187276 */ /* 0x008fc60003800009 */
[----:B------:R-:W3:Y:S04]  /*0580*/  LDG.E.CONSTANT R6, desc[UR8][R4.64+0x98] ;  /* 0x0000980804067981 */ /* 0x000ee8000c1e9900 */
        /* <DEDUP_REMOVED lines=49> */
[----:B------:R-:W-:-:S04]  /*08a0*/  UIADD3 UR4, UPT, UPT, UR4, 0x6, URZ ;  /* 0x0000000604047890 */ /* 0x000fc8000fffe0ff */
[----:B------:R-:W-:Y:S01]  /*08b0*/  UISETP.NE.AND UP0, UPT, UR4, 0x12, UPT ;  /* 0x000000120400788c */ /* 0x000fe2000bf05270 */
[----:B--2---:R-:W-:-:S04]  /*08c0*/  FMNMX3 R8, R24, R8, R11, PT ;  /* 0x0000000818087276 */ /* 0x004fc8000380000b */
[----:B---3--:R-:W-:-:S04]  /*08d0*/  FMNMX3 R6, R8, R9, R6, PT ;  /* 0x0000000908067276 */ /* 0x008fc80003800006 */
[----:B----4-:R-:W-:-:S04]  /*08e0*/  FMNMX3 R6, R6, R17, R16, PT ;  /* 0x0000001106067276 */ /* 0x010fc80003800010 */
[----:B-----5:R-:W-:-:S04]  /*08f0*/  FMNMX3 R6, R6, R15, R14, PT ;  /* 0x0000000f06067276 */ /* 0x020fc8000380000e */
[----:B------:R-:W-:-:S04]  /*0900*/  FMNMX3 R6, R6, R13, R12, PT ;  /* 0x0000000d06067276 */ /* 0x000fc8000380000c */
[----:B------:R-:W-:Y:S02]  /*0910*/  FMNMX3 R6, R6, R21, R18, PT ;  /* 0x0000001506067276 */ /* 0x000fe40003800012 */
[----:B------:R-:W-:Y:S02]  /*0920*/  IADD3 R9, P0, PT, R4, 0x120, RZ ;  /* 0x0000012004097810 */ /* 0x000fe40007f1e0ff */
[----:B------:R-:W-:-:S03]  /*0930*/  FMNMX3 R6, R6, R25, R22, PT ;  /* 0x0000001906067276 */ /* 0x000fc60003800016 */
[----:B------:R-:W-:Y:S01]  /*0940*/  IMAD.X R12, RZ, RZ, R5, P0 ;  /* 0x000000ffff0c7224 */ /* 0x000fe200000e0605 */
[----:B------:R-:W-:-:S04]  /*0950*/  FMNMX3 R6, R6, R23, R20, PT ;  /* 0x0000001706067276 */ /* 0x000fc80003800014 */
[----:B------:R-:W-:Y:S01]  /*0960*/  FMNMX3 R6, R6, R19, R10, PT ;  /* 0x0000001306067276 */ /* 0x000fe2000380000a */
[----:B------:R-:W-:Y:S06]  /*0970*/  BRA.U UP0, `(.L_x_0) ;  /* 0xfffffff900347547 */ /* 0x000fec000b83ffff */
[----:B------:R-:W-:Y:S05]  /*0980*/  @P2 BRA `(.L_x_1) ;  /* 0xfffffff400d02947 */ /* 0x000fea000383ffff */
[----:B------:R-:W-:Y:S05]  /*0990*/  @P1 BRA `(.L_x_2) ;  /* 0xfffffff400b41947 */ /* 0x000fea000383ffff */
[----:B------:R-:W0:Y:S02]  /*09a0*/  LDC.64 R2, c[0x0][0x388] ;  /* 0x0000e200ff027b82 */ /* 0x000e240000000a00 */
[----:B0-----:R-:W-:Y:S01]  /*09b0*/  STG.E desc[UR8][R2.64], R6 ;  /* 0x0000000602007986 */ /* 0x001fe2000c101908 */
[----:B------:R-:W-:Y:S05]  /*09c0*/  EXIT ;  /* 0x000000000000794d */ /* 0x000fea0003800000 */
.L_x_3:
[----:B------:R-:W-:-:S00]  /*09d0*/  BRA `(.L_x_3) ;  /* 0xfffffffc00fc7947 */ /* 0x000fc0000383ffff */
[----:B------:R-:W-:-:S00]  /*09e0*/  NOP ;  /* 0x0000000000007918 */ /* 0x000fc00000000000 */
        /* <DEDUP_REMOVED lines=9> */
.L_x_4:


//--------------------- .nv.shared.reserved.0     --------------------------
	.section	.nv.shared.reserved.0,"aw",@nobits
	.weak		__nv_reservedSMEM_offset_0_alias
	.size		__nv_reservedSMEM_offset_0_alias, 0, 64
	.other		__nv_reservedSMEM_offset_0_alias,@"STO_CUDA_RESERVED_SHARED STV_DEFAULT"
__nv_reservedSMEM_offset_0_alias:
	.zero		0
	.zero		64


//--------------------- .nv.constant0.default_function_kernel --------------------------
	.section	.nv.constant0.default_function_kernel,"a",@progbits
	.sectionflags	@""
	.align	4
.nv.constant0.default_function_kernel:
	.zero		912


//--------------------- SYMBOLS --------------------------

	.type		.nv.reservedSmem.offset0,@object
	.size		.nv.reservedSmem.offset0,0x4
